//
// Generated by NVIDIA NVVM Compiler
//
// Compiler Build ID: CL-36424714
// Cuda compilation tools, release 13.0, V13.0.88
// Based on NVVM 20.0.0
//

.version 9.0
.target sm_100
.address_size 64

	// .globl	_Z9matrixMulPiS_

.visible .entry _Z9matrixMulPiS_(
	.param .u64 .ptr .align 1 _Z9matrixMulPiS__param_0,
	.param .u64 .ptr .align 1 _Z9matrixMulPiS__param_1
)
{
	.reg .pred 	%p<4>;
	.reg .b32 	%r<14>;
	.reg .b64 	%rd<9>;

	ld.param.u64 	%rd1, [_Z9matrixMulPiS__param_0];
	ld.param.u64 	%rd2, [_Z9matrixMulPiS__param_1];
	mov.u32 	%r3, %ctaid.y;
	mov.u32 	%r4, %ntid.y;
	mov.u32 	%r5, %tid.y;
	mad.lo.s32 	%r1, %r3, %r4, %r5;
	mov.u32 	%r6, %ctaid.x;
	mov.u32 	%r7, %ntid.x;
	mov.u32 	%r8, %tid.x;
	mad.lo.s32 	%r2, %r6, %r7, %r8;
	setp.gt.u32 	%p1, %r1, 1023;
	setp.gt.s32 	%p2, %r2, 511;
	or.pred  	%p3, %p1, %p2;
	@%p3 bra 	$L__BB0_2;
	cvta.to.global.u64 	%rd3, %rd1;
	cvta.to.global.u64 	%rd4, %rd2;
	shl.b32 	%r9, %r1, 9;
	add.s32 	%r10, %r9, %r2;
	mul.wide.s32 	%rd5, %r10, 4;
	add.s64 	%rd6, %rd3, %rd5;
	ld.global.u32 	%r11, [%rd6];
	shl.b32 	%r12, %r2, 10;
	add.s32 	%r13, %r12, %r1;
	mul.wide.s32 	%rd7, %r13, 4;
	add.s64 	%rd8, %rd4, %rd7;
	st.global.u32 	[%rd8], %r11;
$L__BB0_2:
	ret;

}


// ===== COMPILED SASS (sm_100) =====

	.target	sm_100

	.elftype	@"ET_EXEC"


//--------------------- .note.nv.tkinfo           --------------------------
	.section	.note.nv.tkinfo,"",@"SHT_NOTE"
	.sectionflags	@"SHF_NOTE_NV_TKINFO"
	.tkinfo
        /*0018*/ 	.word	0x00000002
        /*0030*/ 	.string	""
        /*0030*/ 	.string	"ptxas"
        /*0030*/ 	.string	"Cuda compilation tools, release 13.0, V13.0.88"
        /*0030*/ 	.string	"Build cuda_13.0.r13.0/compiler.36424714_0"
        /*0030*/ 	.string	"-arch sm_100 -m 64 "



//--------------------- .note.nv.cuinfo           --------------------------
	.section	.note.nv.cuinfo,"",@"SHT_NOTE"
	.sectionflags	@"SHF_NOTE_NV_CUINFO"
        /*0018*/ 	.short	0x0002
        /*001a*/ 	.short	0x0064
        /*001c*/ 	.short	0x0082
	.zero		2


//--------------------- .nv.info                  --------------------------
	.section	.nv.info,"",@"SHT_CUDA_INFO"
	.align	4


	//----- nvinfo : EIATTR_REGCOUNT
	.align		4
        /*0000*/ 	.byte	0x04, 0x2f
        /*0002*/ 	.short	(.L_1 - .L_0)
	.align		4
.L_0:
        /*0004*/ 	.word	index@(_Z9matrixMulPiS_)
        /*0008*/ 	.word	0x0000000a


	//----- nvinfo : EIATTR_FRAME_SIZE
	.align		4
.L_1:
        /*000c*/ 	.byte	0x04, 0x11
        /*000e*/ 	.short	(.L_3 - .L_2)
	.align		4
.L_2:
        /*0010*/ 	.word	index@(_Z9matrixMulPiS_)
        /*0014*/ 	.word	0x00000000


	//----- nvinfo : EIATTR_MIN_STACK_SIZE
	.align		4
.L_3:
        /*0018*/ 	.byte	0x04, 0x12
        /*001a*/ 	.short	(.L_5 - .L_4)
	.align		4
.L_4:
        /*001c*/ 	.word	index@(_Z9matrixMulPiS_)
        /*0020*/ 	.word	0x00000000
.L_5:


//--------------------- .nv.compat                --------------------------
	.section	.nv.compat,"",@"SHT_CUDA_COMPAT_INFO"
	.align	4
        /*0000*/ 	.byte	0x02, 0x09, 0x00, 0x00, 0x02, 0x02, 0x01, 0x00, 0x02, 0x05, 0x05, 0x00, 0x03, 0x07, 0x01, 0x01
        /*0010*/ 	.byte	0x02, 0x03, 0x00, 0x00, 0x02, 0x06, 0x01, 0x00, 0x04, 0x0b, 0x08, 0x00, 0x09, 0x00, 0x00, 0x00
        /*0020*/ 	.byte	0x00, 0x00, 0x00, 0x00


//--------------------- .nv.info._Z9matrixMulPiS_ --------------------------
	.section	.nv.info._Z9matrixMulPiS_,"",@"SHT_CUDA_INFO"
	.sectionflags	@""
	.align	4


	//----- nvinfo : EIATTR_CUDA_API_VERSION
	.align		4
        /*0000*/ 	.byte	0x04, 0x37
        /*0002*/ 	.short	(.L_7 - .L_6)
.L_6:
        /*0004*/ 	.word	0x00000082


	//----- nvinfo : EIATTR_KPARAM_INFO
	.align		4
.L_7:
        /*0008*/ 	.byte	0x04, 0x17
        /*000a*/ 	.short	(.L_9 - .L_8)
.L_8:
        /*000c*/ 	.word	0x00000000
        /*0010*/ 	.short	0x0001
        /*0012*/ 	.short	0x0008
        /*0014*/ 	.byte	0x00, 0xf5, 0x21, 0x00


	//----- nvinfo : EIATTR_KPARAM_INFO
	.align		4
.L_9:
        /*0018*/ 	.byte	0x04, 0x17
        /*001a*/ 	.short	(.L_11 - .L_10)
.L_10:
        /*001c*/ 	.word	0x00000000
        /*0020*/ 	.short	0x0000
        /*0022*/ 	.short	0x0000
        /*0024*/ 	.byte	0x00, 0xf5, 0x21, 0x00


	//----- nvinfo : EIATTR_SPARSE_MMA_MASK
	.align		4
.L_11:
        /*0028*/ 	.byte	0x03, 0x50
        /*002a*/ 	.short	0x0000


	//----- nvinfo : EIATTR_MAXREG_COUNT
	.align		4
        /*002c*/ 	.byte	0x03, 0x1b
        /*002e*/ 	.short	0x00ff


	//----- nvinfo : EIATTR_MERCURY_ISA_VERSION
	.align		4
        /*0030*/ 	.byte	0x03, 0x5f
        /*0032*/ 	.short	0x0101


	//----- nvinfo : EIATTR_VRC_CTA_INIT_COUNT
	.align		4
        /*0034*/ 	.byte	0x02, 0x4a
	.zero		1
	.zero		1


	//----- nvinfo : EIATTR_EXIT_INSTR_OFFSETS
	.align		4
        /*0038*/ 	.byte	0x04, 0x1c
        /*003a*/ 	.short	(.L_13 - .L_12)


	//   ....[0]....
.L_12:
        /*003c*/ 	.word	0x000000b0


	//   ....[1]....
        /*0040*/ 	.word	0x00000150


	//----- nvinfo : EIATTR_CBANK_PARAM_SIZE
	.align		4
.L_13:
        /*0044*/ 	.byte	0x03, 0x19
        /*0046*/ 	.short	0x0010


	//----- nvinfo : EIATTR_PARAM_CBANK
	.align		4
        /*0048*/ 	.byte	0x04, 0x0a
        /*004a*/ 	.short	(.L_15 - .L_14)
	.align		4
.L_14:
        /*004c*/ 	.word	index@(.nv.constant0._Z9matrixMulPiS_)
        /*0050*/ 	.short	0x0380
        /*0052*/ 	.short	0x0010


	//----- nvinfo : EIATTR_SW_WAR
	.align		4
.L_15:
        /*0054*/ 	.byte	0x04, 0x36
        /*0056*/ 	.short	(.L_17 - .L_16)
.L_16:
        /*0058*/ 	.word	0x00000008
.L_17:


//--------------------- .nv.callgraph             --------------------------
	.section	.nv.callgraph,"",@"SHT_CUDA_CALLGRAPH"
	.align	4
	.sectionentsize	8
	.align		4
        /*0000*/ 	.word	0x00000000
	.align		4
        /*0004*/ 	.word	0xffffffff
	.align		4
        /*0008*/ 	.word	0x00000000
	.align		4
        /*000c*/ 	.word	0xfffffffe
	.align		4
        /*0010*/ 	.word	0x00000000
	.align		4
        /*0014*/ 	.word	0xfffffffd
	.align		4
        /*0018*/ 	.word	0x00000000
	.align		4
        /*001c*/ 	.word	0xfffffffc


//--------------------- .text._Z9matrixMulPiS_    --------------------------
	.section	.text._Z9matrixMulPiS_,"ax",@progbits
	.align	128
        .global         _Z9matrixMulPiS_
        .type           _Z9matrixMulPiS_,@function
        .size           _Z9matrixMulPiS_,(.L_x_1 - _Z9matrixMulPiS_)
        .other          _Z9matrixMulPiS_,@"STO_CUDA_ENTRY STV_DEFAULT"
_Z9matrixMulPiS_:
.text._Z9matrixMulPiS_:
[----:B------:R-:W-:Y:S01]  /*0000*/  LDC R1, c[0x0][0x37c] ;  /* 0x0000df00ff017b82 */ /* 0x000fe20000000800 */
[----:B------:R-:W0:Y:S07]  /*0010*/  S2R R2, SR_TID.X ;  /* 0x0000000000027919 */ /* 0x000e2e0000002100 */
[----:B------:R-:W1:Y:S01]  /*0020*/  LDC R0, c[0x0][0x364] ;  /* 0x0000d900ff007b82 */ /* 0x000e620000000800 */
[----:B------:R-:W1:Y:S07]  /*0030*/  S2R R3, SR_TID.Y ;  /* 0x0000000000037919 */ /* 0x000e6e0000002200 */
[----:B------:R-:W0:Y:S08]  /*0040*/  S2UR UR5, SR_CTAID.X ;  /* 0x00000000000579c3 */ /* 0x000e300000002500 */
[----:B------:R-:W0:Y:S08]  /*0050*/  LDC R7, c[0x0][0x360] ;  /* 0x0000d800ff077b82 */ /* 0x000e300000000800 */
[----:B------:R-:W1:Y:S01]  /*0060*/  S2UR UR4, SR_CTAID.Y ;  /* 0x00000000000479c3 */ /* 0x000e620000002600 */
[----:B0-----:R-:W-:-:S05]  /*0070*/  IMAD R7, R7, UR5, R2 ;  /* 0x0000000507077c24 */ /* 0x001fca000f8e0202 */
[----:B------:R-:W-:Y:S01]  /*0080*/  ISETP.GT.AND P0, PT, R7, 0x1ff, PT ;  /* 0x000001ff0700780c */ /* 0x000fe20003f04270 */
[----:B-1----:R-:W-:-:S05]  /*0090*/  IMAD R0, R0, UR4, R3 ;  /* 0x0000000400007c24 */ /* 0x002fca000f8e0203 */
[----:B------:R-:W-:-:S13]  /*00a0*/  ISETP.GT.U32.OR P0, PT, R0, 0x3ff, P0 ;  /* 0x000003ff0000780c */ /* 0x000fda0000704470 */
[----:B------:R-:W-:Y:S05]  /*00b0*/  @P0 EXIT ;  /* 0x000000000000094d */ /* 0x000fea0003800000 */
[----:B------:R-:W0:Y:S01]  /*00c0*/  LDC.64 R2, c[0x0][0x380] ;  /* 0x0000e000ff027b82 */ /* 0x000e220000000a00 */
[----:B------:R-:W1:Y:S01]  /*00d0*/  LDCU.64 UR4, c[0x0][0x358] ;  /* 0x00006b00ff0477ac */ /* 0x000e620008000a00 */
[----:B------:R-:W-:-:S05]  /*00e0*/  LEA R5, R0, R7, 0x9 ;  /* 0x0000000700057211 */ /* 0x000fca00078e48ff */
[----:B0-----:R-:W-:Y:S02]  /*00f0*/  IMAD.WIDE R2, R5, 0x4, R2 ;  /* 0x0000000405027825 */ /* 0x001fe400078e0202 */
[----:B------:R-:W0:Y:S04]  /*0100*/  LDC.64 R4, c[0x0][0x388] ;  /* 0x0000e200ff047b82 */ /* 0x000e280000000a00 */
[----:B-1----:R-:W2:Y:S01]  /*0110*/  LDG.E R3, desc[UR4][R2.64] ;  /* 0x0000000402037981 */ /* 0x002ea2000c1e1900 */
[----:B------:R-:W-:-:S05]  /*0120*/  LEA R7, R7, R0, 0xa ;  /* 0x0000000007077211 */ /* 0x000fca00078e50ff */
[----:B0-----:R-:W-:-:S05]  /*0130*/  IMAD.WIDE R4, R7, 0x4, R4 ;  /* 0x0000000407047825 */ /* 0x001fca00078e0204 */
[----:B--2---:R-:W-:Y:S01]  /*0140*/  STG.E desc[UR4][R4.64], R3 ;  /* 0x0000000304007986 */ /* 0x004fe2000c101904 */
[----:B------:R-:W-:Y:S05]  /*0150*/  EXIT ;  /* 0x000000000000794d */ /* 0x000fea0003800000 */
.L_x_0:
[----:B------:R-:W-:-:S00]  /*0160*/  BRA `(.L_x_0) ;  /* 0xfffffffc00fc7947 */ /* 0x000fc0000383ffff */
[----:B------:R-:W-:-:S00]  /*0170*/  NOP ;  /* 0x0000000000007918 */ /* 0x000fc00000000000 */
        /* <DEDUP_REMOVED lines=8> */
.L_x_1:


//--------------------- .nv.shared.reserved.0     --------------------------
	.section	.nv.shared.reserved.0,"aw",@nobits
	.weak		__nv_reservedSMEM_offset_0_alias
	.size		__nv_reservedSMEM_offset_0_alias, 0, 64
	.other		__nv_reservedSMEM_offset_0_alias,@"STO_CUDA_RESERVED_SHARED STV_DEFAULT"
__nv_reservedSMEM_offset_0_alias:
	.zero		0
	.zero		64


//--------------------- .nv.constant0._Z9matrixMulPiS_ --------------------------
	.section	.nv.constant0._Z9matrixMulPiS_,"a",@progbits
	.sectionflags	@""
	.align	4
.nv.constant0._Z9matrixMulPiS_:
	.zero		912


//--------------------- SYMBOLS --------------------------

	.type		.nv.reservedSmem.offset0,@object
	.size		.nv.reservedSmem.offset0,0x4
